//
// Generated by NVIDIA NVVM Compiler
//
// Compiler Build ID: CL-36424714
// Cuda compilation tools, release 13.0, V13.0.88
// Based on NVVM 20.0.0
//

.version 9.0
.target sm_100
.address_size 64

	// .globl	_Z4scanPii

.visible .entry _Z4scanPii(
	.param .u64 .ptr .align 1 _Z4scanPii_param_0,
	.param .u32 _Z4scanPii_param_1
)
{
	.reg .pred 	%p<4>;
	.reg .b32 	%r<14>;
	.reg .b64 	%rd<7>;

	ld.param.u64 	%rd3, [_Z4scanPii_param_0];
	ld.param.u32 	%r4, [_Z4scanPii_param_1];
	cvta.to.global.u64 	%rd1, %rd3;
	mov.u32 	%r5, %tid.x;
	mov.u32 	%r6, %ctaid.x;
	mov.u32 	%r7, %ntid.x;
	mad.lo.s32 	%r1, %r6, %r7, %r5;
	setp.lt.s32 	%p1, %r4, 2;
	@%p1 bra 	$L__BB0_5;
	mul.wide.s32 	%rd4, %r1, 4;
	add.s64 	%rd2, %rd1, %rd4;
	mov.b32 	%r13, 1;
$L__BB0_2:
	setp.lt.s32 	%p2, %r1, %r13;
	@%p2 bra 	$L__BB0_4;
	sub.s32 	%r9, %r1, %r13;
	mul.wide.s32 	%rd5, %r9, 4;
	add.s64 	%rd6, %rd1, %rd5;
	ld.global.u32 	%r10, [%rd6];
	ld.global.u32 	%r11, [%rd2];
	add.s32 	%r12, %r11, %r10;
	st.global.u32 	[%rd2], %r12;
$L__BB0_4:
	bar.sync 	0;
	shl.b32 	%r13, %r13, 1;
	setp.lt.s32 	%p3, %r13, %r4;
	@%p3 bra 	$L__BB0_2;
$L__BB0_5:
	ret;

}
	// .globl	_Z5scan2Pii
.visible .entry _Z5scan2Pii(
	.param .u64 .ptr .align 1 _Z5scan2Pii_param_0,
	.param .u32 _Z5scan2Pii_param_1
)
{
	.reg .pred 	%p<13>;
	.reg .b32 	%r<28>;
	.reg .b64 	%rd<11>;

	ld.param.u64 	%rd4, [_Z5scan2Pii_param_0];
	ld.param.u32 	%r9, [_Z5scan2Pii_param_1];
	cvta.to.global.u64 	%rd1, %rd4;
	mov.u32 	%r10, %tid.x;
	mov.u32 	%r11, %ctaid.x;
	mov.u32 	%r12, %ntid.x;
	mad.lo.s32 	%r1, %r11, %r12, %r10;
	setp.lt.s32 	%p1, %r9, 2;
	@%p1 bra 	$L__BB1_5;
	add.s32 	%r2, %r1, 1;
	mul.wide.s32 	%rd5, %r1, 4;
	add.s64 	%rd2, %rd1, %rd5;
	mov.b32 	%r26, 1;
$L__BB1_2:
	setp.ge.s32 	%p2, %r1, %r9;
	shl.b32 	%r4, %r26, 1;
	add.s32 	%r14, %r4, -1;
	and.b32  	%r15, %r14, %r2;
	setp.ne.s32 	%p3, %r15, 0;
	or.pred  	%p4, %p2, %p3;
	@%p4 bra 	$L__BB1_4;
	sub.s32 	%r16, %r1, %r26;
	mul.wide.s32 	%rd6, %r16, 4;
	add.s64 	%rd7, %rd1, %rd6;
	ld.global.u32 	%r17, [%rd7];
	ld.global.u32 	%r18, [%rd2];
	add.s32 	%r19, %r18, %r17;
	st.global.u32 	[%rd2], %r19;
$L__BB1_4:
	barrier.sync 	0;
	setp.lt.s32 	%p5, %r4, %r9;
	mov.u32 	%r26, %r4;
	@%p5 bra 	$L__BB1_2;
$L__BB1_5:
	shr.s32 	%r27, %r9, 2;
	setp.lt.s32 	%p6, %r27, 1;
	@%p6 bra 	$L__BB1_10;
	add.s32 	%r6, %r1, 1;
	mul.wide.u32 	%rd8, %r1, 4;
	add.s64 	%rd3, %rd1, %rd8;
$L__BB1_7:
	setp.ge.s32 	%p7, %r1, %r9;
	shl.b32 	%r20, %r27, 1;
	rem.s32 	%r21, %r6, %r20;
	setp.ne.s32 	%p8, %r21, 0;
	setp.lt.s32 	%p9, %r6, %r20;
	or.pred  	%p10, %p9, %p8;
	or.pred  	%p11, %p7, %p10;
	@%p11 bra 	$L__BB1_9;
	ld.global.u32 	%r22, [%rd3];
	add.s32 	%r23, %r27, %r1;
	mul.wide.u32 	%rd9, %r23, 4;
	add.s64 	%rd10, %rd1, %rd9;
	ld.global.u32 	%r24, [%rd10];
	add.s32 	%r25, %r24, %r22;
	st.global.u32 	[%rd10], %r25;
$L__BB1_9:
	barrier.sync 	0;
	shr.u32 	%r8, %r27, 1;
	setp.gt.u32 	%p12, %r27, 1;
	mov.u32 	%r27, %r8;
	@%p12 bra 	$L__BB1_7;
$L__BB1_10:
	ret;

}


// ===== COMPILED SASS (sm_100) =====

	.target	sm_100

	.elftype	@"ET_EXEC"


//--------------------- .note.nv.tkinfo           --------------------------
	.section	.note.nv.tkinfo,"",@"SHT_NOTE"
	.sectionflags	@"SHF_NOTE_NV_TKINFO"
	.tkinfo
        /*0018*/ 	.word	0x00000002
        /*0030*/ 	.string	""
        /*0030*/ 	.string	"ptxas"
        /*0030*/ 	.string	"Cuda compilation tools, release 13.0, V13.0.88"
        /*0030*/ 	.string	"Build cuda_13.0.r13.0/compiler.36424714_0"
        /*0030*/ 	.string	"-arch sm_100 -m 64 "



//--------------------- .note.nv.cuinfo           --------------------------
	.section	.note.nv.cuinfo,"",@"SHT_NOTE"
	.sectionflags	@"SHF_NOTE_NV_CUINFO"
        /*0018*/ 	.short	0x0002
        /*001a*/ 	.short	0x0064
        /*001c*/ 	.short	0x0082
	.zero		2


//--------------------- .nv.info                  --------------------------
	.section	.nv.info,"",@"SHT_CUDA_INFO"
	.align	4


	//----- nvinfo : EIATTR_REGCOUNT
	.align		4
        /*0000*/ 	.byte	0x04, 0x2f
        /*0002*/ 	.short	(.L_1 - .L_0)
	.align		4
.L_0:
        /*0004*/ 	.word	index@(_Z4scanPii)
        /*0008*/ 	.word	0x0000000e


	//----- nvinfo : EIATTR_FRAME_SIZE
	.align		4
.L_1:
        /*000c*/ 	.byte	0x04, 0x11
        /*000e*/ 	.short	(.L_3 - .L_2)
	.align		4
.L_2:
        /*0010*/ 	.word	index@(_Z4scanPii)
        /*0014*/ 	.word	0x00000000


	//----- nvinfo : EIATTR_REGCOUNT
	.align		4
.L_3:
        /*0018*/ 	.byte	0x04, 0x2f
        /*001a*/ 	.short	(.L_5 - .L_4)
	.align		4
.L_4:
        /*001c*/ 	.word	index@(_Z5scan2Pii)
        /*0020*/ 	.word	0x00000012


	//----- nvinfo : EIATTR_FRAME_SIZE
	.align		4
.L_5:
        /*0024*/ 	.byte	0x04, 0x11
        /*0026*/ 	.short	(.L_7 - .L_6)
	.align		4
.L_6:
        /*0028*/ 	.word	index@(_Z5scan2Pii)
        /*002c*/ 	.word	0x00000000


	//----- nvinfo : EIATTR_MIN_STACK_SIZE
	.align		4
.L_7:
        /*0030*/ 	.byte	0x04, 0x12
        /*0032*/ 	.short	(.L_9 - .L_8)
	.align		4
.L_8:
        /*0034*/ 	.word	index@(_Z5scan2Pii)
        /*0038*/ 	.word	0x00000000


	//----- nvinfo : EIATTR_MIN_STACK_SIZE
	.align		4
.L_9:
        /*003c*/ 	.byte	0x04, 0x12
        /*003e*/ 	.short	(.L_11 - .L_10)
	.align		4
.L_10:
        /*0040*/ 	.word	index@(_Z4scanPii)
        /*0044*/ 	.word	0x00000000
.L_11:


//--------------------- .nv.compat                --------------------------
	.section	.nv.compat,"",@"SHT_CUDA_COMPAT_INFO"
	.align	4
        /*0000*/ 	.byte	0x02, 0x09, 0x00, 0x00, 0x02, 0x02, 0x01, 0x00, 0x02, 0x05, 0x05, 0x00, 0x03, 0x07, 0x01, 0x01
        /*0010*/ 	.byte	0x02, 0x03, 0x00, 0x00, 0x02, 0x06, 0x01, 0x00, 0x04, 0x0b, 0x08, 0x00, 0x09, 0x00, 0x00, 0x00
        /*0020*/ 	.byte	0x00, 0x00, 0x00, 0x00


//--------------------- .nv.info._Z5scan2Pii      --------------------------
	.section	.nv.info._Z5scan2Pii,"",@"SHT_CUDA_INFO"
	.sectionflags	@""
	.align	4


	//----- nvinfo : EIATTR_CUDA_API_VERSION
	.align		4
        /*0000*/ 	.byte	0x04, 0x37
        /*0002*/ 	.short	(.L_13 - .L_12)
.L_12:
        /*0004*/ 	.word	0x00000082


	//----- nvinfo : EIATTR_KPARAM_INFO
	.align		4
.L_13:
        /*0008*/ 	.byte	0x04, 0x17
        /*000a*/ 	.short	(.L_15 - .L_14)
.L_14:
        /*000c*/ 	.word	0x00000000
        /*0010*/ 	.short	0x0001
        /*0012*/ 	.short	0x0008
        /*0014*/ 	.byte	0x00, 0xf0, 0x11, 0x00


	//----- nvinfo : EIATTR_KPARAM_INFO
	.align		4
.L_15:
        /*0018*/ 	.byte	0x04, 0x17
        /*001a*/ 	.short	(.L_17 - .L_16)
.L_16:
        /*001c*/ 	.word	0x00000000
        /*0020*/ 	.short	0x0000
        /*0022*/ 	.short	0x0000
        /*0024*/ 	.byte	0x00, 0xf5, 0x21, 0x00


	//----- nvinfo : EIATTR_SPARSE_MMA_MASK
	.align		4
.L_17:
        /*0028*/ 	.byte	0x03, 0x50
        /*002a*/ 	.short	0x0000


	//----- nvinfo : EIATTR_MAXREG_COUNT
	.align		4
        /*002c*/ 	.byte	0x03, 0x1b
        /*002e*/ 	.short	0x00ff


	//----- nvinfo : EIATTR_NUM_BARRIERS
	.align		4
        /*0030*/ 	.byte	0x02, 0x4c
        /*0032*/ 	.byte	0x01
	.zero		1


	//----- nvinfo : EIATTR_MERCURY_ISA_VERSION
	.align		4
        /*0034*/ 	.byte	0x03, 0x5f
        /*0036*/ 	.short	0x0101


	//----- nvinfo : EIATTR_COOP_GROUP_MASK_REGIDS
	.align		4
        /*0038*/ 	.byte	0x04, 0x29
        /*003a*/ 	.short	(.L_19 - .L_18)


	//   ....[0]....
.L_18:
        /*003c*/ 	.word	0xffffffff


	//   ....[1]....
        /*0040*/ 	.word	0xffffffff


	//----- nvinfo : EIATTR_COOP_GROUP_INSTR_OFFSETS
	.align		4
.L_19:
        /*0044*/ 	.byte	0x04, 0x28
        /*0046*/ 	.short	(.L_21 - .L_20)


	//   ....[0]....
.L_20:
        /*0048*/ 	.word	0x000001d0


	//   ....[1]....
        /*004c*/ 	.word	0x000004d0


	//----- nvinfo : EIATTR_VRC_CTA_INIT_COUNT
	.align		4
.L_21:
        /*0050*/ 	.byte	0x02, 0x4a
	.zero		1
	.zero		1


	//----- nvinfo : EIATTR_EXIT_INSTR_OFFSETS
	.align		4
        /*0054*/ 	.byte	0x04, 0x1c
        /*0056*/ 	.short	(.L_23 - .L_22)


	//   ....[0]....
.L_22:
        /*0058*/ 	.word	0x00000230


	//   ....[1]....
        /*005c*/ 	.word	0x00000510


	//----- nvinfo : EIATTR_CRS_STACK_SIZE
	.align		4
.L_23:
        /*0060*/ 	.byte	0x04, 0x1e
        /*0062*/ 	.short	(.L_25 - .L_24)
.L_24:
        /*0064*/ 	.word	0x00000000


	//----- nvinfo : EIATTR_CBANK_PARAM_SIZE
	.align		4
.L_25:
        /*0068*/ 	.byte	0x03, 0x19
        /*006a*/ 	.short	0x000c


	//----- nvinfo : EIATTR_PARAM_CBANK
	.align		4
        /*006c*/ 	.byte	0x04, 0x0a
        /*006e*/ 	.short	(.L_27 - .L_26)
	.align		4
.L_26:
        /*0070*/ 	.word	index@(.nv.constant0._Z5scan2Pii)
        /*0074*/ 	.short	0x0380
        /*0076*/ 	.short	0x000c


	//----- nvinfo : EIATTR_SW_WAR
	.align		4
.L_27:
        /*0078*/ 	.byte	0x04, 0x36
        /*007a*/ 	.short	(.L_29 - .L_28)
.L_28:
        /*007c*/ 	.word	0x00000008
.L_29:


//--------------------- .nv.info._Z4scanPii       --------------------------
	.section	.nv.info._Z4scanPii,"",@"SHT_CUDA_INFO"
	.sectionflags	@""
	.align	4


	//----- nvinfo : EIATTR_CUDA_API_VERSION
	.align		4
        /*0000*/ 	.byte	0x04, 0x37
        /*0002*/ 	.short	(.L_31 - .L_30)
.L_30:
        /*0004*/ 	.word	0x00000082


	//----- nvinfo : EIATTR_KPARAM_INFO
	.align		4
.L_31:
        /*0008*/ 	.byte	0x04, 0x17
        /*000a*/ 	.short	(.L_33 - .L_32)
.L_32:
        /*000c*/ 	.word	0x00000000
        /*0010*/ 	.short	0x0001
        /*0012*/ 	.short	0x0008
        /*0014*/ 	.byte	0x00, 0xf0, 0x11, 0x00


	//----- nvinfo : EIATTR_KPARAM_INFO
	.align		4
.L_33:
        /*0018*/ 	.byte	0x04, 0x17
        /*001a*/ 	.short	(.L_35 - .L_34)
.L_34:
        /*001c*/ 	.word	0x00000000
        /*0020*/ 	.short	0x0000
        /*0022*/ 	.short	0x0000
        /*0024*/ 	.byte	0x00, 0xf5, 0x21, 0x00


	//----- nvinfo : EIATTR_SPARSE_MMA_MASK
	.align		4
.L_35:
        /*0028*/ 	.byte	0x03, 0x50
        /*002a*/ 	.short	0x0000


	//----- nvinfo : EIATTR_MAXREG_COUNT
	.align		4
        /*002c*/ 	.byte	0x03, 0x1b
        /*002e*/ 	.short	0x00ff


	//----- nvinfo : EIATTR_NUM_BARRIERS
	.align		4
        /*0030*/ 	.byte	0x02, 0x4c
        /*0032*/ 	.byte	0x01
	.zero		1


	//----- nvinfo : EIATTR_MERCURY_ISA_VERSION
	.align		4
        /*0034*/ 	.byte	0x03, 0x5f
        /*0036*/ 	.short	0x0101


	//----- nvinfo : EIATTR_VRC_CTA_INIT_COUNT
	.align		4
        /*0038*/ 	.byte	0x02, 0x4a
	.zero		1
	.zero		1


	//----- nvinfo : EIATTR_EXIT_INSTR_OFFSETS
	.align		4
        /*003c*/ 	.byte	0x04, 0x1c
        /*003e*/ 	.short	(.L_37 - .L_36)


	//   ....[0]....
.L_36:
        /*0040*/ 	.word	0x00000060


	//   ....[1]....
        /*0044*/ 	.word	0x000001c0


	//----- nvinfo : EIATTR_CRS_STACK_SIZE
	.align		4
.L_37:
        /*0048*/ 	.byte	0x04, 0x1e
        /*004a*/ 	.short	(.L_39 - .L_38)
.L_38:
        /*004c*/ 	.word	0x00000000


	//----- nvinfo : EIATTR_CBANK_PARAM_SIZE
	.align		4
.L_39:
        /*0050*/ 	.byte	0x03, 0x19
        /*0052*/ 	.short	0x000c


	//----- nvinfo : EIATTR_PARAM_CBANK
	.align		4
        /*0054*/ 	.byte	0x04, 0x0a
        /*0056*/ 	.short	(.L_41 - .L_40)
	.align		4
.L_40:
        /*0058*/ 	.word	index@(.nv.constant0._Z4scanPii)
        /*005c*/ 	.short	0x0380
        /*005e*/ 	.short	0x000c


	//----- nvinfo : EIATTR_SW_WAR
	.align		4
.L_41:
        /*0060*/ 	.byte	0x04, 0x36
        /*0062*/ 	.short	(.L_43 - .L_42)
.L_42:
        /*0064*/ 	.word	0x00000008
.L_43:


//--------------------- .nv.callgraph             --------------------------
	.section	.nv.callgraph,"",@"SHT_CUDA_CALLGRAPH"
	.align	4
	.sectionentsize	8
	.align		4
        /*0000*/ 	.word	0x00000000
	.align		4
        /*0004*/ 	.word	0xffffffff
	.align		4
        /*0008*/ 	.word	0x00000000
	.align		4
        /*000c*/ 	.word	0xfffffffe
	.align		4
        /*0010*/ 	.word	0x00000000
	.align		4
        /*0014*/ 	.word	0xfffffffd
	.align		4
        /*0018*/ 	.word	0x00000000
	.align		4
        /*001c*/ 	.word	0xfffffffc


//--------------------- .text._Z5scan2Pii         --------------------------
	.section	.text._Z5scan2Pii,"ax",@progbits
	.align	128
        .global         _Z5scan2Pii
        .type           _Z5scan2Pii,@function
        .size           _Z5scan2Pii,(.L_x_12 - _Z5scan2Pii)
        .other          _Z5scan2Pii,@"STO_CUDA_ENTRY STV_DEFAULT"
_Z5scan2Pii:
.text._Z5scan2Pii:
[----:B------:R-:W-:Y:S01]  /*0000*/  LDC R1, c[0x0][0x37c] ;  /* 0x0000df00ff017b82 */ /* 0x000fe20000000800 */
[----:B------:R-:W0:Y:S01]  /*0010*/  LDCU UR5, c[0x0][0x388] ;  /* 0x00007100ff0577ac */ /* 0x000e220008000800 */
[----:B------:R-:W1:Y:S06]  /*0020*/  S2R R0, SR_TID.X ;  /* 0x0000000000007919 */ /* 0x000e6c0000002100 */
[----:B------:R-:W1:Y:S01]  /*0030*/  S2UR UR4, SR_CTAID.X ;  /* 0x00000000000479c3 */ /* 0x000e620000002500 */
[----:B------:R-:W2:Y:S07]  /*0040*/  LDCU.64 UR8, c[0x0][0x358] ;  /* 0x00006b00ff0877ac */ /* 0x000eae0008000a00 */
[----:B------:R-:W1:Y:S01]  /*0050*/  LDC R3, c[0x0][0x360] ;  /* 0x0000d800ff037b82 */ /* 0x000e620000000800 */
[----:B0-----:R-:W-:-:S05]  /*0060*/  IMAD.U32 R11, RZ, RZ, UR5 ;  /* 0x00000005ff0b7e24 */ /* 0x001fca000f8e00ff */
[----:B------:R-:W-:Y:S01]  /*0070*/  ISETP.GE.AND P0, PT, R11, 0x2, PT ;  /* 0x000000020b00780c */ /* 0x000fe20003f06270 */
[----:B-1----:R-:W-:-:S12]  /*0080*/  IMAD R0, R3, UR4, R0 ;  /* 0x0000000403007c24 */ /* 0x002fd8000f8e0200 */
[----:B--2---:R-:W-:Y:S05]  /*0090*/  @!P0 BRA `(.L_x_0) ;  /* 0x00000000005c8947 */ /* 0x004fea0003800000 */
[----:B------:R-:W0:Y:S01]  /*00a0*/  LDC.64 R2, c[0x0][0x380] ;  /* 0x0000e000ff027b82 */ /* 0x000e220000000a00 */
[----:B------:R-:W-:Y:S01]  /*00b0*/  VIADD R8, R0, 0x1 ;  /* 0x0000000100087836 */ /* 0x000fe20000000000 */
[----:B------:R-:W-:-:S06]  /*00c0*/  UMOV UR4, 0x1 ;  /* 0x0000000100047882 */ /* 0x000fcc0000000000 */
[----:B------:R-:W1:Y:S08]  /*00d0*/  LDC R11, c[0x0][0x388] ;  /* 0x0000e200ff0b7b82 */ /* 0x000e700000000800 */
[----:B------:R-:W2:Y:S01]  /*00e0*/  LDC.64 R6, c[0x0][0x380] ;  /* 0x0000e000ff067b82 */ /* 0x000ea20000000a00 */
[----:B0-----:R-:W-:-:S07]  /*00f0*/  IMAD.WIDE R2, R0, 0x4, R2 ;  /* 0x0000000400027825 */ /* 0x001fce00078e0202 */
.L_x_3:
[----:B------:R-:W-:Y:S01]  /*0100*/  USHF.L.U32 UR5, UR4, 0x1, URZ ;  /* 0x0000000104057899 */ /* 0x000fe200080006ff */
[----:B------:R-:W-:Y:S03]  /*0110*/  BSSY.RECONVERGENT B0, `(.L_x_1) ;  /* 0x000000b000007945 */ /* 0x000fe60003800200 */
[----:B------:R-:W-:-:S06]  /*0120*/  UIADD3 UR6, UPT, UPT, UR5, -0x1, URZ ;  /* 0xffffffff05067890 */ /* 0x000fcc000fffe0ff */
[----:B------:R-:W-:-:S04]  /*0130*/  LOP3.LUT P0, RZ, R8, UR6, RZ, 0xc0, !PT ;  /* 0x0000000608ff7c12 */ /* 0x000fc8000f80c0ff */
[----:B-1----:R-:W-:-:S13]  /*0140*/  ISETP.GE.OR P0, PT, R0, R11, P0 ;  /* 0x0000000b0000720c */ /* 0x002fda0000706670 */
[----:B0-----:R-:W-:Y:S05]  /*0150*/  @P0 BRA `(.L_x_2) ;  /* 0x0000000000180947 */ /* 0x001fea0003800000 */
[----:B------:R-:W-:Y:S01]  /*0160*/  VIADD R5, R0, -UR4 ;  /* 0x8000000400057c36 */ /* 0x000fe20008000000 */
[----:B------:R-:W3:Y:S03]  /*0170*/  LDG.E R9, desc[UR8][R2.64] ;  /* 0x0000000802097981 */ /* 0x000ee6000c1e1900 */
[----:B--2---:R-:W-:-:S06]  /*0180*/  IMAD.WIDE R4, R5, 0x4, R6 ;  /* 0x0000000405047825 */ /* 0x004fcc00078e0206 */
[----:B------:R-:W3:Y:S02]  /*0190*/  LDG.E R4, desc[UR8][R4.64] ;  /* 0x0000000804047981 */ /* 0x000ee4000c1e1900 */
[----:B---3--:R-:W-:-:S05]  /*01a0*/  IMAD.IADD R9, R4, 0x1, R9 ;  /* 0x0000000104097824 */ /* 0x008fca00078e0209 */
[----:B------:R0:W-:Y:S02]  /*01b0*/  STG.E desc[UR8][R2.64], R9 ;  /* 0x0000000902007986 */ /* 0x0001e4000c101908 */
.L_x_2:
[----:B------:R-:W-:Y:S05]  /*01c0*/  BSYNC.RECONVERGENT B0 ;  /* 0x0000000000007941 */ /* 0x000fea0003800200 */
.L_x_1:
[----:B------:R-:W-:Y:S01]  /*01d0*/  BAR.SYNC.DEFER_BLOCKING 0x0 ;  /* 0x0000000000007b1d */ /* 0x000fe20000010000 */
[----:B------:R-:W-:-:S05]  /*01e0*/  ISETP.LE.AND P0, PT, R11, UR5, PT ;  /* 0x000000050b007c0c */ /* 0x000fca000bf03270 */
[----:B------:R-:W-:-:S08]  /*01f0*/  UMOV UR4, UR5 ;  /* 0x0000000500047c82 */ /* 0x000fd00008000000 */
[----:B------:R-:W-:Y:S05]  /*0200*/  @!P0 BRA `(.L_x_3) ;  /* 0xfffffffc00bc8947 */ /* 0x000fea000383ffff */
.L_x_0:
[----:B--2---:R-:W-:-:S04]  /*0210*/  SHF.R.S32.HI R7, RZ, 0x2, R11 ;  /* 0x00000002ff077819 */ /* 0x004fc8000001140b */
[----:B------:R-:W-:-:S13]  /*0220*/  ISETP.GE.AND P0, PT, R7, 0x1, PT ;  /* 0x000000010700780c */ /* 0x000fda0003f06270 */
[----:B------:R-:W-:Y:S05]  /*0230*/  @!P0 EXIT ;  /* 0x000000000000894d */ /* 0x000fea0003800000 */
[----:B------:R-:W1:Y:S01]  /*0240*/  LDC.64 R4, c[0x0][0x380] ;  /* 0x0000e000ff047b82 */ /* 0x000e620000000a00 */
[C---:B------:R-:W-:Y:S01]  /*0250*/  VIADD R6, R0.reuse, 0x1 ;  /* 0x0000000100067836 */ /* 0x040fe20000000000 */
[----:B------:R-:W2:Y:S04]  /*0260*/  LDCU UR4, c[0x0][0x388] ;  /* 0x00007100ff0477ac */ /* 0x000ea80008000800 */
[----:B------:R-:W-:Y:S02]  /*0270*/  IABS R8, R6 ;  /* 0x0000000600087213 */ /* 0x000fe40000000000 */
[----:B0-----:R-:W0:Y:S01]  /*0280*/  LDC.64 R2, c[0x0][0x380] ;  /* 0x0000e000ff027b82 */ /* 0x001e220000000a00 */
[----:B-12---:R-:W-:-:S07]  /*0290*/  IMAD.WIDE.U32 R4, R0, 0x4, R4 ;  /* 0x0000000400047825 */ /* 0x006fce00078e0004 */
.L_x_6:
[----:B------:R-:W-:Y:S01]  /*02a0*/  SHF.L.U32 R15, R7, 0x1, RZ ;  /* 0x00000001070f7819 */ /* 0x000fe200000006ff */
[----:B------:R-:W-:Y:S01]  /*02b0*/  BSSY.RECONVERGENT B0, `(.L_x_4) ;  /* 0x0000021000007945 */ /* 0x000fe20003800200 */
[----:B------:R-:W-:Y:S02]  /*02c0*/  ISETP.GE.AND P2, PT, R6, RZ, PT ;  /* 0x000000ff0600720c */ /* 0x000fe40003f46270 */
[-C--:B------:R-:W-:Y:S02]  /*02d0*/  IABS R12, R15.reuse ;  /* 0x0000000f000c7213 */ /* 0x080fe40000000000 */
[----:B------:R-:W-:Y:S02]  /*02e0*/  IABS R14, R15 ;  /* 0x0000000f000e7213 */ /* 0x000fe40000000000 */
[----:B-1----:R-:W1:Y:S02]  /*02f0*/  I2F.RP R9, R12 ;  /* 0x0000000c00097306 */ /* 0x002e640000209400 */
[----:B------:R-:W-:-:S06]  /*0300*/  IADD3 R14, PT, PT, RZ, -R14, RZ ;  /* 0x8000000eff0e7210 */ /* 0x000fcc0007ffe0ff */
[----:B-1----:R-:W1:Y:S02]  /*0310*/  MUFU.RCP R9, R9 ;  /* 0x0000000900097308 */ /* 0x002e640000001000 */
[----:B-1----:R-:W-:Y:S01]  /*0320*/  VIADD R10, R9, 0xffffffe ;  /* 0x0ffffffe090a7836 */ /* 0x002fe20000000000 */
[----:B------:R-:W-:-:S05]  /*0330*/  IABS R9, R6 ;  /* 0x0000000600097213 */ /* 0x000fca0000000000 */
[----:B------:R1:W2:Y:S02]  /*0340*/  F2I.FTZ.U32.TRUNC.NTZ R11, R10 ;  /* 0x0000000a000b7305 */ /* 0x0002a4000021f000 */
[----:B-1----:R-:W-:Y:S02]  /*0350*/  IMAD.MOV.U32 R10, RZ, RZ, RZ ;  /* 0x000000ffff0a7224 */ /* 0x002fe400078e00ff */
[----:B--2---:R-:W-:-:S04]  /*0360*/  IMAD.MOV R13, RZ, RZ, -R11 ;  /* 0x000000ffff0d7224 */ /* 0x004fc800078e0a0b */
[----:B------:R-:W-:-:S04]  /*0370*/  IMAD R13, R13, R12, RZ ;  /* 0x0000000c0d0d7224 */ /* 0x000fc800078e02ff */
[----:B------:R-:W-:-:S06]  /*0380*/  IMAD.HI.U32 R11, R11, R13, R10 ;  /* 0x0000000d0b0b7227 */ /* 0x000fcc00078e000a */
[----:B------:R-:W-:-:S04]  /*0390*/  IMAD.HI.U32 R11, R11, R8, RZ ;  /* 0x000000080b0b7227 */ /* 0x000fc800078e00ff */
[----:B------:R-:W-:-:S05]  /*03a0*/  IMAD R11, R11, R14, R9 ;  /* 0x0000000e0b0b7224 */ /* 0x000fca00078e0209 */
[----:B------:R-:W-:-:S13]  /*03b0*/  ISETP.GT.U32.AND P0, PT, R12, R11, PT ;  /* 0x0000000b0c00720c */ /* 0x000fda0003f04070 */
[----:B------:R-:W-:Y:S01]  /*03c0*/  @!P0 IMAD.IADD R11, R11, 0x1, -R12 ;  /* 0x000000010b0b8824 */ /* 0x000fe200078e0a0c */
[----:B------:R-:W-:-:S04]  /*03d0*/  ISETP.NE.AND P0, PT, R15, RZ, PT ;  /* 0x000000ff0f00720c */ /* 0x000fc80003f05270 */
[----:B------:R-:W-:-:S13]  /*03e0*/  ISETP.GT.U32.AND P1, PT, R12, R11, PT ;  /* 0x0000000b0c00720c */ /* 0x000fda0003f24070 */
[----:B------:R-:W-:-:S04]  /*03f0*/  @!P1 IMAD.IADD R11, R11, 0x1, -R12 ;  /* 0x000000010b0b9824 */ /* 0x000fc800078e0a0c */
[----:B------:R-:W-:Y:S01]  /*0400*/  @!P2 IMAD.MOV R11, RZ, RZ, -R11 ;  /* 0x000000ffff0ba224 */ /* 0x000fe200078e0a0b */
[----:B------:R-:W-:-:S04]  /*0410*/  @!P0 LOP3.LUT R11, RZ, R15, RZ, 0x33, !PT ;  /* 0x0000000fff0b8212 */ /* 0x000fc800078e33ff */
[----:B------:R-:W-:-:S04]  /*0420*/  ISETP.NE.AND P0, PT, R11, RZ, PT ;  /* 0x000000ff0b00720c */ /* 0x000fc80003f05270 */
[----:B------:R-:W-:-:S04]  /*0430*/  ISETP.LT.OR P0, PT, R6, R15, P0 ;  /* 0x0000000f0600720c */ /* 0x000fc80000701670 */
[----:B------:R-:W-:-:S13]  /*0440*/  ISETP.GE.OR P0, PT, R0, UR4, P0 ;  /* 0x0000000400007c0c */ /* 0x000fda0008706670 */
[----:B------:R-:W-:Y:S05]  /*0450*/  @P0 BRA `(.L_x_5) ;  /* 0x0000000000180947 */ /* 0x000fea0003800000 */
[----:B------:R-:W-:Y:S01]  /*0460*/  IADD3 R11, PT, PT, R0, R7, RZ ;  /* 0x00000007000b7210 */ /* 0x000fe20007ffe0ff */
[----:B------:R-:W2:Y:S04]  /*0470*/  LDG.E R9, desc[UR8][R4.64] ;  /* 0x0000000804097981 */ /* 0x000ea8000c1e1900 */
[----:B0-----:R-:W-:-:S05]  /*0480*/  IMAD.WIDE.U32 R10, R11, 0x4, R2 ;  /* 0x000000040b0a7825 */ /* 0x001fca00078e0002 */
[----:B------:R-:W2:Y:S02]  /*0490*/  LDG.E R12, desc[UR8][R10.64] ;  /* 0x000000080a0c7981 */ /* 0x000ea4000c1e1900 */
[----:B--2---:R-:W-:-:S05]  /*04a0*/  IMAD.IADD R9, R9, 0x1, R12 ;  /* 0x0000000109097824 */ /* 0x004fca00078e020c */
[----:B------:R1:W-:Y:S02]  /*04b0*/  STG.E desc[UR8][R10.64], R9 ;  /* 0x000000090a007986 */ /* 0x0003e4000c101908 */
.L_x_5:
[----:B------:R-:W-:Y:S05]  /*04c0*/  BSYNC.RECONVERGENT B0 ;  /* 0x0000000000007941 */ /* 0x000fea0003800200 */
.L_x_4:
[----:B------:R-:W-:Y:S01]  /*04d0*/  BAR.SYNC.DEFER_BLOCKING 0x0 ;  /* 0x0000000000007b1d */ /* 0x000fe20000010000 */
[----:B------:R-:W-:Y:S02]  /*04e0*/  ISETP.GT.U32.AND P0, PT, R7, 0x1, PT ;  /* 0x000000010700780c */ /* 0x000fe40003f04070 */
[----:B------:R-:W-:-:S11]  /*04f0*/  SHF.R.U32.HI R7, RZ, 0x1, R7 ;  /* 0x00000001ff077819 */ /* 0x000fd60000011607 */
[----:B------:R-:W-:Y:S05]  /*0500*/  @P0 BRA `(.L_x_6) ;  /* 0xfffffffc00640947 */ /* 0x000fea000383ffff */
[----:B------:R-:W-:Y:S05]  /*0510*/  EXIT ;  /* 0x000000000000794d */ /* 0x000fea0003800000 */
.L_x_7:
[----:B------:R-:W-:-:S00]  /*0520*/  BRA `(.L_x_7) ;  /* 0xfffffffc00fc7947 */ /* 0x000fc0000383ffff */
[----:B------:R-:W-:-:S00]  /*0530*/  NOP ;  /* 0x0000000000007918 */ /* 0x000fc00000000000 */
        /* <DEDUP_REMOVED lines=12> */
.L_x_12:


//--------------------- .text._Z4scanPii          --------------------------
	.section	.text._Z4scanPii,"ax",@progbits
	.align	128
        .global         _Z4scanPii
        .type           _Z4scanPii,@function
        .size           _Z4scanPii,(.L_x_13 - _Z4scanPii)
        .other          _Z4scanPii,@"STO_CUDA_ENTRY STV_DEFAULT"
_Z4scanPii:
.text._Z4scanPii:
[----:B------:R-:W-:Y:S08]  /*0000*/  LDC R1, c[0x0][0x37c] ;  /* 0x0000df00ff017b82 */ /* 0x000ff00000000800 */
[----:B------:R-:W0:Y:S01]  /*0010*/  LDC R0, c[0x0][0x388] ;  /* 0x0000e200ff007b82 */ /* 0x000e220000000800 */
[----:B------:R-:W1:Y:S07]  /*0020*/  S2R R9, SR_TID.X ;  /* 0x0000000000097919 */ /* 0x000e6e0000002100 */
[----:B------:R-:W2:Y:S01]  /*0030*/  S2UR UR4, SR_CTAID.X ;  /* 0x00000000000479c3 */ /* 0x000ea20000002500 */
[----:B0-----:R-:W-:-:S07]  /*0040*/  ISETP.GE.AND P0, PT, R0, 0x2, PT ;  /* 0x000000020000780c */ /* 0x001fce0003f06270 */
[----:B------:R-:W0:Y:S06]  /*0050*/  LDC R0, c[0x0][0x360] ;  /* 0x0000d800ff007b82 */ /* 0x000e2c0000000800 */
[----:B-12---:R-:W-:Y:S05]  /*0060*/  @!P0 EXIT ;  /* 0x000000000000894d */ /* 0x006fea0003800000 */
[----:B------:R-:W1:Y:S01]  /*0070*/  LDC.64 R2, c[0x0][0x380] ;  /* 0x0000e000ff027b82 */ /* 0x000e620000000a00 */
[----:B0-----:R-:W-:Y:S01]  /*0080*/  IMAD R9, R0, UR4, R9 ;  /* 0x0000000400097c24 */ /* 0x001fe2000f8e0209 */
[----:B------:R-:W0:Y:S01]  /*0090*/  LDCU.64 UR6, c[0x0][0x358] ;  /* 0x00006b00ff0677ac */ /* 0x000e220008000a00 */
[----:B------:R-:W2:Y:S05]  /*00a0*/  LDCU UR5, c[0x0][0x388] ;  /* 0x00007100ff0577ac */ /* 0x000eaa0008000800 */
[----:B------:R-:W3:Y:S01]  /*00b0*/  LDC.64 R6, c[0x0][0x380] ;  /* 0x0000e000ff067b82 */ /* 0x000ee20000000a00 */
[----:B------:R-:W-:Y:S01]  /*00c0*/  UMOV UR4, 0x1 ;  /* 0x0000000100047882 */ /* 0x000fe20000000000 */
[----:B012---:R-:W-:-:S07]  /*00d0*/  IMAD.WIDE R2, R9, 0x4, R2 ;  /* 0x0000000409027825 */ /* 0x007fce00078e0202 */
.L_x_10:
[----:B------:R-:W-:Y:S01]  /*00e0*/  ISETP.GE.AND P0, PT, R9, UR4, PT ;  /* 0x0000000409007c0c */ /* 0x000fe2000bf06270 */
[----:B------:R-:W-:-:S12]  /*00f0*/  BSSY.RECONVERGENT B0, `(.L_x_8) ;  /* 0x0000008000007945 */ /* 0x000fd80003800200 */
[----:B0-----:R-:W-:Y:S05]  /*0100*/  @!P0 BRA `(.L_x_9) ;  /* 0x0000000000188947 */ /* 0x001fea0003800000 */
[----:B------:R-:W-:Y:S01]  /*0110*/  IADD3 R5, PT, PT, R9, -UR4, RZ ;  /* 0x8000000409057c10 */ /* 0x000fe2000fffe0ff */
[----:B------:R-:W2:Y:S04]  /*0120*/  LDG.E R11, desc[UR6][R2.64] ;  /* 0x00000006020b7981 */ /* 0x000ea8000c1e1900 */
[----:B---3--:R-:W-:-:S06]  /*0130*/  IMAD.WIDE R4, R5, 0x4, R6 ;  /* 0x0000000405047825 */ /* 0x008fcc00078e0206 */
[----:B------:R-:W2:Y:S02]  /*0140*/  LDG.E R4, desc[UR6][R4.64] ;  /* 0x0000000604047981 */ /* 0x000ea4000c1e1900 */
[----:B--2---:R-:W-:-:S05]  /*0150*/  IADD3 R11, PT, PT, R4, R11, RZ ;  /* 0x0000000b040b7210 */ /* 0x004fca0007ffe0ff */
[----:B------:R0:W-:Y:S02]  /*0160*/  STG.E desc[UR6][R2.64], R11 ;  /* 0x0000000b02007986 */ /* 0x0001e4000c101906 */
.L_x_9:
[----:B------:R-:W-:Y:S05]  /*0170*/  BSYNC.RECONVERGENT B0 ;  /* 0x0000000000007941 */ /* 0x000fea0003800200 */
.L_x_8:
[----:B------:R-:W-:Y:S01]  /*0180*/  BAR.SYNC.DEFER_BLOCKING 0x0 ;  /* 0x0000000000007b1d */ /* 0x000fe20000010000 */
[----:B------:R-:W-:-:S04]  /*0190*/  USHF.L.U32 UR4, UR4, 0x1, URZ ;  /* 0x0000000104047899 */ /* 0x000fc800080006ff */
[----:B------:R-:W-:-:S09]  /*01a0*/  UISETP.GE.AND UP0, UPT, UR4, UR5, UPT ;  /* 0x000000050400728c */ /* 0x000fd2000bf06270 */
[----:B------:R-:W-:Y:S05]  /*01b0*/  BRA.U !UP0, `(.L_x_10) ;  /* 0xfffffffd08c87547 */ /* 0x000fea000b83ffff */
[----:B------:R-:W-:Y:S05]  /*01c0*/  EXIT ;  /* 0x000000000000794d */ /* 0x000fea0003800000 */
.L_x_11:
        /* <DEDUP_REMOVED lines=11> */
.L_x_13:


//--------------------- .nv.shared.reserved.0     --------------------------
	.section	.nv.shared.reserved.0,"aw",@nobits
	.weak		__nv_reservedSMEM_offset_0_alias
	.size		__nv_reservedSMEM_offset_0_alias, 0, 64
	.other		__nv_reservedSMEM_offset_0_alias,@"STO_CUDA_RESERVED_SHARED STV_DEFAULT"
__nv_reservedSMEM_offset_0_alias:
	.zero		0
	.zero		64


//--------------------- .nv.constant0._Z5scan2Pii --------------------------
	.section	.nv.constant0._Z5scan2Pii,"a",@progbits
	.sectionflags	@""
	.align	4
.nv.constant0._Z5scan2Pii:
	.zero		908


//--------------------- .nv.constant0._Z4scanPii  --------------------------
	.section	.nv.constant0._Z4scanPii,"a",@progbits
	.sectionflags	@""
	.align	4
.nv.constant0._Z4scanPii:
	.zero		908


//--------------------- SYMBOLS --------------------------

	.type		.nv.reservedSmem.offset0,@object
	.size		.nv.reservedSmem.offset0,0x4
